//
// Generated by NVIDIA NVVM Compiler
//
// Compiler Build ID: CL-36424714
// Cuda compilation tools, release 13.0, V13.0.88
// Based on NVVM 20.0.0
//

.version 9.0
.target sm_100
.address_size 64

	// .globl	_Z9pi_kernelPfS_Pi

.visible .entry _Z9pi_kernelPfS_Pi(
	.param .u64 .ptr .align 1 _Z9pi_kernelPfS_Pi_param_0,
	.param .u64 .ptr .align 1 _Z9pi_kernelPfS_Pi_param_1,
	.param .u64 .ptr .align 1 _Z9pi_kernelPfS_Pi_param_2
)
{
	.reg .pred 	%p<2>;
	.reg .b32 	%r<7>;
	.reg .b32 	%f<5>;
	.reg .b64 	%rd<14>;

	ld.param.u64 	%rd2, [_Z9pi_kernelPfS_Pi_param_0];
	ld.param.u64 	%rd3, [_Z9pi_kernelPfS_Pi_param_1];
	ld.param.u64 	%rd4, [_Z9pi_kernelPfS_Pi_param_2];
	cvta.to.global.u64 	%rd1, %rd4;
	cvta.to.global.u64 	%rd5, %rd3;
	cvta.to.global.u64 	%rd6, %rd2;
	mov.u32 	%r2, %ntid.x;
	mov.u32 	%r3, %ctaid.x;
	mov.u32 	%r4, %tid.x;
	mad.lo.s32 	%r1, %r2, %r3, %r4;
	mul.wide.s32 	%rd7, %r1, 4;
	add.s64 	%rd8, %rd6, %rd7;
	ld.global.f32 	%f1, [%rd8];
	add.s64 	%rd9, %rd5, %rd7;
	ld.global.f32 	%f2, [%rd9];
	mul.f32 	%f3, %f2, %f2;
	fma.rn.f32 	%f4, %f1, %f1, %f3;
	setp.gtu.f32 	%p1, %f4, 0f3F800000;
	@%p1 bra 	$L__BB0_2;
	add.s64 	%rd11, %rd1, %rd7;
	mov.b32 	%r5, 1;
	st.global.u32 	[%rd11], %r5;
	bra.uni 	$L__BB0_3;
$L__BB0_2:
	add.s64 	%rd13, %rd1, %rd7;
	mov.b32 	%r6, 0;
	st.global.u32 	[%rd13], %r6;
$L__BB0_3:
	ret;

}


// ===== COMPILED SASS (sm_100) =====

	.target	sm_100

	.elftype	@"ET_EXEC"


//--------------------- .note.nv.tkinfo           --------------------------
	.section	.note.nv.tkinfo,"",@"SHT_NOTE"
	.sectionflags	@"SHF_NOTE_NV_TKINFO"
	.tkinfo
        /*0018*/ 	.word	0x00000002
        /*0030*/ 	.string	""
        /*0030*/ 	.string	"ptxas"
        /*0030*/ 	.string	"Cuda compilation tools, release 13.0, V13.0.88"
        /*0030*/ 	.string	"Build cuda_13.0.r13.0/compiler.36424714_0"
        /*0030*/ 	.string	"-arch sm_100 -m 64 "



//--------------------- .note.nv.cuinfo           --------------------------
	.section	.note.nv.cuinfo,"",@"SHT_NOTE"
	.sectionflags	@"SHF_NOTE_NV_CUINFO"
        /*0018*/ 	.short	0x0002
        /*001a*/ 	.short	0x0064
        /*001c*/ 	.short	0x0082
	.zero		2


//--------------------- .nv.info                  --------------------------
	.section	.nv.info,"",@"SHT_CUDA_INFO"
	.align	4


	//----- nvinfo : EIATTR_REGCOUNT
	.align		4
        /*0000*/ 	.byte	0x04, 0x2f
        /*0002*/ 	.short	(.L_1 - .L_0)
	.align		4
.L_0:
        /*0004*/ 	.word	index@(_Z9pi_kernelPfS_Pi)
        /*0008*/ 	.word	0x0000000e


	//----- nvinfo : EIATTR_FRAME_SIZE
	.align		4
.L_1:
        /*000c*/ 	.byte	0x04, 0x11
        /*000e*/ 	.short	(.L_3 - .L_2)
	.align		4
.L_2:
        /*0010*/ 	.word	index@(_Z9pi_kernelPfS_Pi)
        /*0014*/ 	.word	0x00000000


	//----- nvinfo : EIATTR_MIN_STACK_SIZE
	.align		4
.L_3:
        /*0018*/ 	.byte	0x04, 0x12
        /*001a*/ 	.short	(.L_5 - .L_4)
	.align		4
.L_4:
        /*001c*/ 	.word	index@(_Z9pi_kernelPfS_Pi)
        /*0020*/ 	.word	0x00000000
.L_5:


//--------------------- .nv.compat                --------------------------
	.section	.nv.compat,"",@"SHT_CUDA_COMPAT_INFO"
	.align	4
        /*0000*/ 	.byte	0x02, 0x09, 0x00, 0x00, 0x02, 0x02, 0x01, 0x00, 0x02, 0x05, 0x05, 0x00, 0x03, 0x07, 0x01, 0x01
        /*0010*/ 	.byte	0x02, 0x03, 0x00, 0x00, 0x02, 0x06, 0x01, 0x00, 0x04, 0x0b, 0x08, 0x00, 0x01, 0x00, 0x00, 0x00
        /*0020*/ 	.byte	0x00, 0x00, 0x00, 0x00


//--------------------- .nv.info._Z9pi_kernelPfS_Pi --------------------------
	.section	.nv.info._Z9pi_kernelPfS_Pi,"",@"SHT_CUDA_INFO"
	.sectionflags	@""
	.align	4


	//----- nvinfo : EIATTR_CUDA_API_VERSION
	.align		4
        /*0000*/ 	.byte	0x04, 0x37
        /*0002*/ 	.short	(.L_7 - .L_6)
.L_6:
        /*0004*/ 	.word	0x00000082


	//----- nvinfo : EIATTR_KPARAM_INFO
	.align		4
.L_7:
        /*0008*/ 	.byte	0x04, 0x17
        /*000a*/ 	.short	(.L_9 - .L_8)
.L_8:
        /*000c*/ 	.word	0x00000000
        /*0010*/ 	.short	0x0002
        /*0012*/ 	.short	0x0010
        /*0014*/ 	.byte	0x00, 0xf5, 0x21, 0x00


	//----- nvinfo : EIATTR_KPARAM_INFO
	.align		4
.L_9:
        /*0018*/ 	.byte	0x04, 0x17
        /*001a*/ 	.short	(.L_11 - .L_10)
.L_10:
        /*001c*/ 	.word	0x00000000
        /*0020*/ 	.short	0x0001
        /*0022*/ 	.short	0x0008
        /*0024*/ 	.byte	0x00, 0xf5, 0x21, 0x00


	//----- nvinfo : EIATTR_KPARAM_INFO
	.align		4
.L_11:
        /*0028*/ 	.byte	0x04, 0x17
        /*002a*/ 	.short	(.L_13 - .L_12)
.L_12:
        /*002c*/ 	.word	0x00000000
        /*0030*/ 	.short	0x0000
        /*0032*/ 	.short	0x0000
        /*0034*/ 	.byte	0x00, 0xf5, 0x21, 0x00


	//----- nvinfo : EIATTR_SPARSE_MMA_MASK
	.align		4
.L_13:
        /*0038*/ 	.byte	0x03, 0x50
        /*003a*/ 	.short	0x0000


	//----- nvinfo : EIATTR_MAXREG_COUNT
	.align		4
        /*003c*/ 	.byte	0x03, 0x1b
        /*003e*/ 	.short	0x00ff


	//----- nvinfo : EIATTR_MERCURY_ISA_VERSION
	.align		4
        /*0040*/ 	.byte	0x03, 0x5f
        /*0042*/ 	.short	0x0101


	//----- nvinfo : EIATTR_VRC_CTA_INIT_COUNT
	.align		4
        /*0044*/ 	.byte	0x02, 0x4a
	.zero		1
	.zero		1


	//----- nvinfo : EIATTR_EXIT_INSTR_OFFSETS
	.align		4
        /*0048*/ 	.byte	0x04, 0x1c
        /*004a*/ 	.short	(.L_15 - .L_14)


	//   ....[0]....
.L_14:
        /*004c*/ 	.word	0x00000130


	//   ....[1]....
        /*0050*/ 	.word	0x00000170


	//----- nvinfo : EIATTR_CBANK_PARAM_SIZE
	.align		4
.L_15:
        /*0054*/ 	.byte	0x03, 0x19
        /*0056*/ 	.short	0x0018


	//----- nvinfo : EIATTR_PARAM_CBANK
	.align		4
        /*0058*/ 	.byte	0x04, 0x0a
        /*005a*/ 	.short	(.L_17 - .L_16)
	.align		4
.L_16:
        /*005c*/ 	.word	index@(.nv.constant0._Z9pi_kernelPfS_Pi)
        /*0060*/ 	.short	0x0380
        /*0062*/ 	.short	0x0018


	//----- nvinfo : EIATTR_SW_WAR
	.align		4
.L_17:
        /*0064*/ 	.byte	0x04, 0x36
        /*0066*/ 	.short	(.L_19 - .L_18)
.L_18:
        /*0068*/ 	.word	0x00000008
.L_19:


//--------------------- .nv.callgraph             --------------------------
	.section	.nv.callgraph,"",@"SHT_CUDA_CALLGRAPH"
	.align	4
	.sectionentsize	8
	.align		4
        /*0000*/ 	.word	0x00000000
	.align		4
        /*0004*/ 	.word	0xffffffff
	.align		4
        /*0008*/ 	.word	0x00000000
	.align		4
        /*000c*/ 	.word	0xfffffffe
	.align		4
        /*0010*/ 	.word	0x00000000
	.align		4
        /*0014*/ 	.word	0xfffffffd
	.align		4
        /*0018*/ 	.word	0x00000000
	.align		4
        /*001c*/ 	.word	0xfffffffc


//--------------------- .text._Z9pi_kernelPfS_Pi  --------------------------
	.section	.text._Z9pi_kernelPfS_Pi,"ax",@progbits
	.align	128
        .global         _Z9pi_kernelPfS_Pi
        .type           _Z9pi_kernelPfS_Pi,@function
        .size           _Z9pi_kernelPfS_Pi,(.L_x_1 - _Z9pi_kernelPfS_Pi)
        .other          _Z9pi_kernelPfS_Pi,@"STO_CUDA_ENTRY STV_DEFAULT"
_Z9pi_kernelPfS_Pi:
.text._Z9pi_kernelPfS_Pi:
[----:B------:R-:W-:Y:S01]  /*0000*/  LDC R1, c[0x0][0x37c] ;  /* 0x0000df00ff017b82 */ /* 0x000fe20000000800 */
[----:B------:R-:W0:Y:S07]  /*0010*/  S2R R9, SR_CTAID.X ;  /* 0x0000000000097919 */ /* 0x000e2e0000002500 */
[----:B------:R-:W1:Y:S01]  /*0020*/  LDC.64 R4, c[0x0][0x388] ;  /* 0x0000e200ff047b82 */ /* 0x000e620000000a00 */
[----:B------:R-:W0:Y:S01]  /*0030*/  LDCU UR6, c[0x0][0x360] ;  /* 0x00006c00ff0677ac */ /* 0x000e220008000800 */
[----:B------:R-:W0:Y:S01]  /*0040*/  S2R R0, SR_TID.X ;  /* 0x0000000000007919 */ /* 0x000e220000002100 */
[----:B------:R-:W2:Y:S05]  /*0050*/  LDCU.64 UR4, c[0x0][0x358] ;  /* 0x00006b00ff0477ac */ /* 0x000eaa0008000a00 */
[----:B------:R-:W3:Y:S01]  /*0060*/  LDC.64 R2, c[0x0][0x380] ;  /* 0x0000e000ff027b82 */ /* 0x000ee20000000a00 */
[----:B0-----:R-:W-:-:S04]  /*0070*/  IMAD R9, R9, UR6, R0 ;  /* 0x0000000609097c24 */ /* 0x001fc8000f8e0200 */
[----:B-1----:R-:W-:-:S04]  /*0080*/  IMAD.WIDE R4, R9, 0x4, R4 ;  /* 0x0000000409047825 */ /* 0x002fc800078e0204 */
[----:B---3--:R-:W-:Y:S02]  /*0090*/  IMAD.WIDE R2, R9, 0x4, R2 ;  /* 0x0000000409027825 */ /* 0x008fe400078e0202 */
[----:B--2---:R-:W2:Y:S04]  /*00a0*/  LDG.E R4, desc[UR4][R4.64] ;  /* 0x0000000404047981 */ /* 0x004ea8000c1e1900 */
[----:B------:R-:W3:Y:S01]  /*00b0*/  LDG.E R2, desc[UR4][R2.64] ;  /* 0x0000000402027981 */ /* 0x000ee2000c1e1900 */
[----:B--2---:R-:W-:-:S04]  /*00c0*/  FMUL R7, R4, R4 ;  /* 0x0000000404077220 */ /* 0x004fc80000400000 */
[----:B---3--:R-:W-:-:S05]  /*00d0*/  FFMA R7, R2, R2, R7 ;  /* 0x0000000202077223 */ /* 0x008fca0000000007 */
[----:B------:R-:W-:-:S13]  /*00e0*/  FSETP.GTU.AND P0, PT, R7, 1, PT ;  /* 0x3f8000000700780b */ /* 0x000fda0003f0c000 */
[----:B------:R-:W0:Y:S01]  /*00f0*/  @!P0 LDC.64 R6, c[0x0][0x390] ;  /* 0x0000e400ff068b82 */ /* 0x000e220000000a00 */
[----:B------:R-:W-:Y:S01]  /*0100*/  @!P0 MOV R11, 0x1 ;  /* 0x00000001000b8802 */ /* 0x000fe20000000f00 */
[----:B0-----:R-:W-:-:S05]  /*0110*/  @!P0 IMAD.WIDE R6, R9, 0x4, R6 ;  /* 0x0000000409068825 */ /* 0x001fca00078e0206 */
[----:B------:R0:W-:Y:S01]  /*0120*/  @!P0 STG.E desc[UR4][R6.64], R11 ;  /* 0x0000000b06008986 */ /* 0x0001e2000c101904 */
[----:B------:R-:W-:Y:S05]  /*0130*/  @!P0 EXIT ;  /* 0x000000000000894d */ /* 0x000fea0003800000 */
[----:B------:R-:W1:Y:S02]  /*0140*/  LDC.64 R2, c[0x0][0x390] ;  /* 0x0000e400ff027b82 */ /* 0x000e640000000a00 */
[----:B-1----:R-:W-:-:S05]  /*0150*/  IMAD.WIDE R2, R9, 0x4, R2 ;  /* 0x0000000409027825 */ /* 0x002fca00078e0202 */
[----:B------:R-:W-:Y:S01]  /*0160*/  STG.E desc[UR4][R2.64], RZ ;  /* 0x000000ff02007986 */ /* 0x000fe2000c101904 */
[----:B------:R-:W-:Y:S05]  /*0170*/  EXIT ;  /* 0x000000000000794d */ /* 0x000fea0003800000 */
.L_x_0:
[----:B------:R-:W-:-:S00]  /*0180*/  BRA `(.L_x_0) ;  /* 0xfffffffc00fc7947 */ /* 0x000fc0000383ffff */
[----:B------:R-:W-:-:S00]  /*0190*/  NOP ;  /* 0x0000000000007918 */ /* 0x000fc00000000000 */
        /* <DEDUP_REMOVED lines=14> */
.L_x_1:


//--------------------- .nv.shared.reserved.0     --------------------------
	.section	.nv.shared.reserved.0,"aw",@nobits
	.weak		__nv_reservedSMEM_offset_0_alias
	.size		__nv_reservedSMEM_offset_0_alias, 0, 64
	.other		__nv_reservedSMEM_offset_0_alias,@"STO_CUDA_RESERVED_SHARED STV_DEFAULT"
__nv_reservedSMEM_offset_0_alias:
	.zero		0
	.zero		64


//--------------------- .nv.constant0._Z9pi_kernelPfS_Pi --------------------------
	.section	.nv.constant0._Z9pi_kernelPfS_Pi,"a",@progbits
	.sectionflags	@""
	.align	4
.nv.constant0._Z9pi_kernelPfS_Pi:
	.zero		920


//--------------------- SYMBOLS --------------------------

	.type		.nv.reservedSmem.offset0,@object
	.size		.nv.reservedSmem.offset0,0x4
